//
// Generated by NVIDIA NVVM Compiler
//
// Compiler Build ID: CL-36424714
// Cuda compilation tools, release 13.0, V13.0.88
// Based on NVVM 20.0.0
//

.version 9.0
.target sm_100
.address_size 64

	// .globl	_Z10testkernelPii

.visible .entry _Z10testkernelPii(
	.param .u64 .ptr .align 1 _Z10testkernelPii_param_0,
	.param .u32 _Z10testkernelPii_param_1
)
{
	.reg .pred 	%p<10>;
	.reg .b32 	%r<110>;
	.reg .b64 	%rd<16>;

	ld.param.u64 	%rd8, [_Z10testkernelPii_param_0];
	ld.param.u32 	%r33, [_Z10testkernelPii_param_1];
	cvta.to.global.u64 	%rd1, %rd8;
	setp.lt.s32 	%p1, %r33, 2;
	@%p1 bra 	$L__BB0_15;
	ld.global.u32 	%r109, [%rd1];
	add.s32 	%r2, %r33, -1;
	add.s32 	%r36, %r33, -2;
	and.b32  	%r3, %r2, 15;
	setp.lt.u32 	%p2, %r36, 15;
	mov.b32 	%r103, 1;
	@%p2 bra 	$L__BB0_5;
	and.b32  	%r38, %r2, -16;
	neg.s32 	%r96, %r38;
	add.s64 	%rd14, %rd1, 32;
	mov.b32 	%r95, 0;
$L__BB0_3:
	.pragma "nounroll";
	ld.global.u32 	%r39, [%rd14+-28];
	add.s32 	%r40, %r109, %r39;
	ld.global.u32 	%r41, [%rd14+-24];
	add.s32 	%r42, %r40, %r41;
	ld.global.u32 	%r43, [%rd14+-20];
	add.s32 	%r44, %r42, %r43;
	ld.global.u32 	%r45, [%rd14+-16];
	add.s32 	%r46, %r44, %r45;
	ld.global.u32 	%r47, [%rd14+-12];
	add.s32 	%r48, %r46, %r47;
	ld.global.u32 	%r49, [%rd14+-8];
	add.s32 	%r50, %r48, %r49;
	ld.global.u32 	%r51, [%rd14+-4];
	add.s32 	%r52, %r50, %r51;
	ld.global.u32 	%r53, [%rd14];
	add.s32 	%r54, %r52, %r53;
	ld.global.u32 	%r55, [%rd14+4];
	add.s32 	%r56, %r54, %r55;
	ld.global.u32 	%r57, [%rd14+8];
	add.s32 	%r58, %r56, %r57;
	ld.global.u32 	%r59, [%rd14+12];
	add.s32 	%r60, %r58, %r59;
	ld.global.u32 	%r61, [%rd14+16];
	add.s32 	%r62, %r60, %r61;
	ld.global.u32 	%r63, [%rd14+20];
	add.s32 	%r64, %r62, %r63;
	ld.global.u32 	%r65, [%rd14+24];
	add.s32 	%r66, %r64, %r65;
	ld.global.u32 	%r67, [%rd14+28];
	add.s32 	%r68, %r66, %r67;
	ld.global.u32 	%r69, [%rd14+32];
	add.s32 	%r109, %r68, %r69;
	add.s32 	%r96, %r96, 16;
	add.s32 	%r95, %r95, 16;
	add.s64 	%rd14, %rd14, 64;
	setp.ne.s32 	%p3, %r96, 0;
	@%p3 bra 	$L__BB0_3;
	add.s32 	%r103, %r95, 1;
$L__BB0_5:
	setp.eq.s32 	%p4, %r3, 0;
	@%p4 bra 	$L__BB0_14;
	and.b32  	%r15, %r2, 7;
	setp.lt.u32 	%p5, %r3, 8;
	@%p5 bra 	$L__BB0_8;
	mul.wide.u32 	%rd9, %r103, 4;
	add.s64 	%rd10, %rd1, %rd9;
	ld.global.u32 	%r71, [%rd10];
	add.s32 	%r72, %r109, %r71;
	ld.global.u32 	%r73, [%rd10+4];
	add.s32 	%r74, %r72, %r73;
	ld.global.u32 	%r75, [%rd10+8];
	add.s32 	%r76, %r74, %r75;
	ld.global.u32 	%r77, [%rd10+12];
	add.s32 	%r78, %r76, %r77;
	ld.global.u32 	%r79, [%rd10+16];
	add.s32 	%r80, %r78, %r79;
	ld.global.u32 	%r81, [%rd10+20];
	add.s32 	%r82, %r80, %r81;
	ld.global.u32 	%r83, [%rd10+24];
	add.s32 	%r84, %r82, %r83;
	ld.global.u32 	%r85, [%rd10+28];
	add.s32 	%r109, %r84, %r85;
	add.s32 	%r103, %r103, 8;
$L__BB0_8:
	setp.eq.s32 	%p6, %r15, 0;
	@%p6 bra 	$L__BB0_14;
	and.b32  	%r21, %r2, 3;
	setp.lt.u32 	%p7, %r15, 4;
	@%p7 bra 	$L__BB0_11;
	mul.wide.u32 	%rd11, %r103, 4;
	add.s64 	%rd12, %rd1, %rd11;
	ld.global.u32 	%r87, [%rd12];
	add.s32 	%r88, %r109, %r87;
	ld.global.u32 	%r89, [%rd12+4];
	add.s32 	%r90, %r88, %r89;
	ld.global.u32 	%r91, [%rd12+8];
	add.s32 	%r92, %r90, %r91;
	ld.global.u32 	%r93, [%rd12+12];
	add.s32 	%r109, %r92, %r93;
	add.s32 	%r103, %r103, 4;
$L__BB0_11:
	setp.eq.s32 	%p8, %r21, 0;
	@%p8 bra 	$L__BB0_14;
	mul.wide.u32 	%rd13, %r103, 4;
	add.s64 	%rd15, %rd1, %rd13;
	neg.s32 	%r107, %r21;
$L__BB0_13:
	.pragma "nounroll";
	ld.global.u32 	%r94, [%rd15];
	add.s32 	%r109, %r109, %r94;
	add.s64 	%rd15, %rd15, 4;
	add.s32 	%r107, %r107, 1;
	setp.ne.s32 	%p9, %r107, 0;
	@%p9 bra 	$L__BB0_13;
$L__BB0_14:
	st.global.u32 	[%rd1], %r109;
$L__BB0_15:
	ret;

}


// ===== COMPILED SASS (sm_100) =====

	.target	sm_100

	.elftype	@"ET_EXEC"


//--------------------- .note.nv.tkinfo           --------------------------
	.section	.note.nv.tkinfo,"",@"SHT_NOTE"
	.sectionflags	@"SHF_NOTE_NV_TKINFO"
	.tkinfo
        /*0018*/ 	.word	0x00000002
        /*0030*/ 	.string	""
        /*0030*/ 	.string	"ptxas"
        /*0030*/ 	.string	"Cuda compilation tools, release 13.0, V13.0.88"
        /*0030*/ 	.string	"Build cuda_13.0.r13.0/compiler.36424714_0"
        /*0030*/ 	.string	"-arch sm_100 -m 64 "



//--------------------- .note.nv.cuinfo           --------------------------
	.section	.note.nv.cuinfo,"",@"SHT_NOTE"
	.sectionflags	@"SHF_NOTE_NV_CUINFO"
        /*0018*/ 	.short	0x0002
        /*001a*/ 	.short	0x0064
        /*001c*/ 	.short	0x0082
	.zero		2


//--------------------- .nv.info                  --------------------------
	.section	.nv.info,"",@"SHT_CUDA_INFO"
	.align	4


	//----- nvinfo : EIATTR_REGCOUNT
	.align		4
        /*0000*/ 	.byte	0x04, 0x2f
        /*0002*/ 	.short	(.L_1 - .L_0)
	.align		4
.L_0:
        /*0004*/ 	.word	index@(_Z10testkernelPii)
        /*0008*/ 	.word	0x0000001c


	//----- nvinfo : EIATTR_FRAME_SIZE
	.align		4
.L_1:
        /*000c*/ 	.byte	0x04, 0x11
        /*000e*/ 	.short	(.L_3 - .L_2)
	.align		4
.L_2:
        /*0010*/ 	.word	index@(_Z10testkernelPii)
        /*0014*/ 	.word	0x00000000


	//----- nvinfo : EIATTR_MIN_STACK_SIZE
	.align		4
.L_3:
        /*0018*/ 	.byte	0x04, 0x12
        /*001a*/ 	.short	(.L_5 - .L_4)
	.align		4
.L_4:
        /*001c*/ 	.word	index@(_Z10testkernelPii)
        /*0020*/ 	.word	0x00000000
.L_5:


//--------------------- .nv.compat                --------------------------
	.section	.nv.compat,"",@"SHT_CUDA_COMPAT_INFO"
	.align	4
        /*0000*/ 	.byte	0x02, 0x09, 0x00, 0x00, 0x02, 0x02, 0x01, 0x00, 0x02, 0x05, 0x05, 0x00, 0x03, 0x07, 0x01, 0x01
        /*0010*/ 	.byte	0x02, 0x03, 0x00, 0x00, 0x02, 0x06, 0x01, 0x00, 0x04, 0x0b, 0x08, 0x00, 0x09, 0x00, 0x00, 0x00
        /*0020*/ 	.byte	0x00, 0x00, 0x00, 0x00


//--------------------- .nv.info._Z10testkernelPii --------------------------
	.section	.nv.info._Z10testkernelPii,"",@"SHT_CUDA_INFO"
	.sectionflags	@""
	.align	4


	//----- nvinfo : EIATTR_CUDA_API_VERSION
	.align		4
        /*0000*/ 	.byte	0x04, 0x37
        /*0002*/ 	.short	(.L_7 - .L_6)
.L_6:
        /*0004*/ 	.word	0x00000082


	//----- nvinfo : EIATTR_KPARAM_INFO
	.align		4
.L_7:
        /*0008*/ 	.byte	0x04, 0x17
        /*000a*/ 	.short	(.L_9 - .L_8)
.L_8:
        /*000c*/ 	.word	0x00000000
        /*0010*/ 	.short	0x0001
        /*0012*/ 	.short	0x0008
        /*0014*/ 	.byte	0x00, 0xf0, 0x11, 0x00


	//----- nvinfo : EIATTR_KPARAM_INFO
	.align		4
.L_9:
        /*0018*/ 	.byte	0x04, 0x17
        /*001a*/ 	.short	(.L_11 - .L_10)
.L_10:
        /*001c*/ 	.word	0x00000000
        /*0020*/ 	.short	0x0000
        /*0022*/ 	.short	0x0000
        /*0024*/ 	.byte	0x00, 0xf5, 0x21, 0x00


	//----- nvinfo : EIATTR_SPARSE_MMA_MASK
	.align		4
.L_11:
        /*0028*/ 	.byte	0x03, 0x50
        /*002a*/ 	.short	0x0000


	//----- nvinfo : EIATTR_MAXREG_COUNT
	.align		4
        /*002c*/ 	.byte	0x03, 0x1b
        /*002e*/ 	.short	0x00ff


	//----- nvinfo : EIATTR_MERCURY_ISA_VERSION
	.align		4
        /*0030*/ 	.byte	0x03, 0x5f
        /*0032*/ 	.short	0x0101


	//----- nvinfo : EIATTR_VRC_CTA_INIT_COUNT
	.align		4
        /*0034*/ 	.byte	0x02, 0x4a
	.zero		1
	.zero		1


	//----- nvinfo : EIATTR_EXIT_INSTR_OFFSETS
	.align		4
        /*0038*/ 	.byte	0x04, 0x1c
        /*003a*/ 	.short	(.L_13 - .L_12)


	//   ....[0]....
.L_12:
        /*003c*/ 	.word	0x00000030


	//   ....[1]....
        /*0040*/ 	.word	0x00000660


	//----- nvinfo : EIATTR_CBANK_PARAM_SIZE
	.align		4
.L_13:
        /*0044*/ 	.byte	0x03, 0x19
        /*0046*/ 	.short	0x000c


	//----- nvinfo : EIATTR_PARAM_CBANK
	.align		4
        /*0048*/ 	.byte	0x04, 0x0a
        /*004a*/ 	.short	(.L_15 - .L_14)
	.align		4
.L_14:
        /*004c*/ 	.word	index@(.nv.constant0._Z10testkernelPii)
        /*0050*/ 	.short	0x0380
        /*0052*/ 	.short	0x000c


	//----- nvinfo : EIATTR_SW_WAR
	.align		4
.L_15:
        /*0054*/ 	.byte	0x04, 0x36
        /*0056*/ 	.short	(.L_17 - .L_16)
.L_16:
        /*0058*/ 	.word	0x00000008
.L_17:


//--------------------- .nv.callgraph             --------------------------
	.section	.nv.callgraph,"",@"SHT_CUDA_CALLGRAPH"
	.align	4
	.sectionentsize	8
	.align		4
        /*0000*/ 	.word	0x00000000
	.align		4
        /*0004*/ 	.word	0xffffffff
	.align		4
        /*0008*/ 	.word	0x00000000
	.align		4
        /*000c*/ 	.word	0xfffffffe
	.align		4
        /*0010*/ 	.word	0x00000000
	.align		4
        /*0014*/ 	.word	0xfffffffd
	.align		4
        /*0018*/ 	.word	0x00000000
	.align		4
        /*001c*/ 	.word	0xfffffffc


//--------------------- .text._Z10testkernelPii   --------------------------
	.section	.text._Z10testkernelPii,"ax",@progbits
	.align	128
        .global         _Z10testkernelPii
        .type           _Z10testkernelPii,@function
        .size           _Z10testkernelPii,(.L_x_7 - _Z10testkernelPii)
        .other          _Z10testkernelPii,@"STO_CUDA_ENTRY STV_DEFAULT"
_Z10testkernelPii:
.text._Z10testkernelPii:
[----:B------:R-:W-:Y:S08]  /*0000*/  LDC R1, c[0x0][0x37c] ;  /* 0x0000df00ff017b82 */ /* 0x000ff00000000800 */
[----:B------:R-:W0:Y:S02]  /*0010*/  LDC R4, c[0x0][0x388] ;  /* 0x0000e200ff047b82 */ /* 0x000e240000000800 */
[----:B0-----:R-:W-:-:S13]  /*0020*/  ISETP.GE.AND P0, PT, R4, 0x2, PT ;  /* 0x000000020400780c */ /* 0x001fda0003f06270 */
[----:B------:R-:W-:Y:S05]  /*0030*/  @!P0 EXIT ;  /* 0x000000000000894d */ /* 0x000fea0003800000 */
[----:B------:R-:W0:Y:S01]  /*0040*/  LDC.64 R2, c[0x0][0x380] ;  /* 0x0000e000ff027b82 */ /* 0x000e220000000a00 */
[----:B------:R-:W0:Y:S01]  /*0050*/  LDCU.64 UR6, c[0x0][0x358] ;  /* 0x00006b00ff0677ac */ /* 0x000e220008000a00 */
[----:B------:R-:W-:-:S05]  /*0060*/  VIADD R0, R4, 0xfffffffe ;  /* 0xfffffffe04007836 */ /* 0x000fca0000000000 */
[----:B------:R-:W-:Y:S01]  /*0070*/  ISETP.GE.U32.AND P0, PT, R0, 0xf, PT ;  /* 0x0000000f0000780c */ /* 0x000fe20003f06070 */
[----:B------:R-:W-:Y:S02]  /*0080*/  VIADD R0, R4, 0xffffffff ;  /* 0xffffffff04007836 */ /* 0x000fe40000000000 */
[----:B------:R-:W-:-:S03]  /*0090*/  IMAD.MOV.U32 R8, RZ, RZ, 0x1 ;  /* 0x00000001ff087424 */ /* 0x000fc600078e00ff */
[----:B------:R-:W-:Y:S01]  /*00a0*/  LOP3.LUT R4, R0, 0xf, RZ, 0xc0, !PT ;  /* 0x0000000f00047812 */ /* 0x000fe200078ec0ff */
[----:B0-----:R0:W5:Y:S06]  /*00b0*/  LDG.E R5, desc[UR6][R2.64] ;  /* 0x0000000602057981 */ /* 0x00116c000c1e1900 */
[----:B------:R-:W-:Y:S05]  /*00c0*/  @!P0 BRA `(.L_x_0) ;  /* 0x0000000000a08947 */ /* 0x000fea0003800000 */
[----:B------:R-:W1:Y:S01]  /*00d0*/  LDCU.64 UR4, c[0x0][0x380] ;  /* 0x00007000ff0477ac */ /* 0x000e620008000a00 */
[----:B------:R-:W-:Y:S01]  /*00e0*/  LOP3.LUT R9, R0, 0xfffffff0, RZ, 0xc0, !PT ;  /* 0xfffffff000097812 */ /* 0x000fe200078ec0ff */
[----:B------:R-:W-:-:S04]  /*00f0*/  IMAD.MOV.U32 R8, RZ, RZ, RZ ;  /* 0x000000ffff087224 */ /* 0x000fc800078e00ff */
[----:B------:R-:W-:Y:S01]  /*0100*/  IMAD.MOV R9, RZ, RZ, -R9 ;  /* 0x000000ffff097224 */ /* 0x000fe200078e0a09 */
[----:B-1----:R-:W-:-:S04]  /*0110*/  UIADD3 UR4, UP0, UPT, UR4, 0x20, URZ ;  /* 0x0000002004047890 */ /* 0x002fc8000ff1e0ff */
[----:B------:R-:W-:Y:S02]  /*0120*/  UIADD3.X UR5, UPT, UPT, URZ, UR5, URZ, UP0, !UPT ;  /* 0x00000005ff057290 */ /* 0x000fe400087fe4ff */
[----:B------:R-:W-:-:S04]  /*0130*/  IMAD.U32 R14, RZ, RZ, UR4 ;  /* 0x00000004ff0e7e24 */ /* 0x000fc8000f8e00ff */
[----:B------:R-:W-:-:S07]  /*0140*/  IMAD.U32 R7, RZ, RZ, UR5 ;  /* 0x00000005ff077e24 */ /* 0x000fce000f8e00ff */
.L_x_1:
[----:B------:R-:W-:-:S05]  /*0150*/  IMAD.MOV.U32 R6, RZ, RZ, R14 ;  /* 0x000000ffff067224 */ /* 0x000fca00078e000e */
[----:B------:R-:W2:Y:S04]  /*0160*/  LDG.E R16, desc[UR6][R6.64+-0x1c] ;  /* 0xffffe40606107981 */ /* 0x000ea8000c1e1900 */
[----:B------:R-:W2:Y:S04]  /*0170*/  LDG.E R17, desc[UR6][R6.64+-0x18] ;  /* 0xffffe80606117981 */ /* 0x000ea8000c1e1900 */
[----:B------:R-:W3:Y:S04]  /*0180*/  LDG.E R19, desc[UR6][R6.64+-0x14] ;  /* 0xffffec0606137981 */ /* 0x000ee8000c1e1900 */
[----:B------:R-:W3:Y:S04]  /*0190*/  LDG.E R18, desc[UR6][R6.64+-0x10] ;  /* 0xfffff00606127981 */ /* 0x000ee8000c1e1900 */
[----:B------:R-:W4:Y:S04]  /*01a0*/  LDG.E R21, desc[UR6][R6.64+-0xc] ;  /* 0xfffff40606157981 */ /* 0x000f28000c1e1900 */
        /* <DEDUP_REMOVED lines=10> */
[----:B------:R1:W4:Y:S01]  /*0250*/  LDG.E R13, desc[UR6][R6.64+0x20] ;  /* 0x00002006060d7981 */ /* 0x000322000c1e1900 */
[----:B------:R-:W-:-:S02]  /*0260*/  VIADD R9, R9, 0x10 ;  /* 0x0000001009097836 */ /* 0x000fc40000000000 */
[----:B------:R-:W-:-:S03]  /*0270*/  VIADD R8, R8, 0x10 ;  /* 0x0000001008087836 */ /* 0x000fc60000000000 */
[----:B------:R-:W-:Y:S02]  /*0280*/  ISETP.NE.AND P0, PT, R9, RZ, PT ;  /* 0x000000ff0900720c */ /* 0x000fe40003f05270 */
[----:B--2--5:R-:W-:-:S04]  /*0290*/  IADD3 R16, PT, PT, R17, R5, R16 ;  /* 0x0000000511107210 */ /* 0x024fc80007ffe010 */
[----:B---3--:R-:W-:-:S04]  /*02a0*/  IADD3 R16, PT, PT, R18, R16, R19 ;  /* 0x0000001012107210 */ /* 0x008fc80007ffe013 */
[----:B----4-:R-:W-:-:S04]  /*02b0*/  IADD3 R16, PT, PT, R20, R16, R21 ;  /* 0x0000001014107210 */ /* 0x010fc80007ffe015 */
[----:B------:R-:W-:-:S04]  /*02c0*/  IADD3 R16, PT, PT, R22, R16, R23 ;  /* 0x0000001016107210 */ /* 0x000fc80007ffe017 */
[----:B------:R-:W-:-:S04]  /*02d0*/  IADD3 R16, PT, PT, R24, R16, R25 ;  /* 0x0000001018107210 */ /* 0x000fc80007ffe019 */
[----:B------:R-:W-:Y:S02]  /*02e0*/  IADD3 R11, PT, PT, R14, R16, R11 ;  /* 0x000000100e0b7210 */ /* 0x000fe40007ffe00b */
[----:B------:R-:W-:-:S05]  /*02f0*/  IADD3 R14, P1, PT, R6, 0x40, RZ ;  /* 0x00000040060e7810 */ /* 0x000fca0007f3e0ff */
[----:B-1----:R-:W-:Y:S01]  /*0300*/  IMAD.X R7, RZ, RZ, R7, P1 ;  /* 0x000000ffff077224 */ /* 0x002fe200008e0607 */
[----:B------:R-:W-:-:S04]  /*0310*/  IADD3 R11, PT, PT, R15, R11, R12 ;  /* 0x0000000b0f0b7210 */ /* 0x000fc80007ffe00c */
[----:B------:R-:W-:Y:S01]  /*0320*/  IADD3 R5, PT, PT, R13, R11, R10 ;  /* 0x0000000b0d057210 */ /* 0x000fe20007ffe00a */
[----:B------:R-:W-:Y:S06]  /*0330*/  @P0 BRA `(.L_x_1) ;  /* 0xfffffffc00840947 */ /* 0x000fec000383ffff */
[----:B------:R-:W-:-:S07]  /*0340*/  VIADD R8, R8, 0x1 ;  /* 0x0000000108087836 */ /* 0x000fce0000000000 */
.L_x_0:
[----:B------:R-:W-:-:S13]  /*0350*/  ISETP.NE.AND P0, PT, R4, RZ, PT ;  /* 0x000000ff0400720c */ /* 0x000fda0003f05270 */
[----:B------:R-:W-:Y:S05]  /*0360*/  @!P0 BRA `(.L_x_2) ;  /* 0x0000000000b88947 */ /* 0x000fea0003800000 */
[----:B------:R-:W-:Y:S02]  /*0370*/  ISETP.GE.U32.AND P0, PT, R4, 0x8, PT ;  /* 0x000000080400780c */ /* 0x000fe40003f06070 */
[----:B------:R-:W-:-:S04]  /*0380*/  LOP3.LUT R16, R0, 0x7, RZ, 0xc0, !PT ;  /* 0x0000000700107812 */ /* 0x000fc800078ec0ff */
[----:B------:R-:W-:-:S07]  /*0390*/  ISETP.NE.AND P1, PT, R16, RZ, PT ;  /* 0x000000ff1000720c */ /* 0x000fce0003f25270 */
[----:B------:R-:W-:Y:S06]  /*03a0*/  @!P0 BRA `(.L_x_3) ;  /* 0x00000000003c8947 */ /* 0x000fec0003800000 */
[----:B------:R-:W1:Y:S02]  /*03b0*/  LDC.64 R6, c[0x0][0x380] ;  /* 0x0000e000ff067b82 */ /* 0x000e640000000a00 */
[----:B-1----:R-:W-:-:S05]  /*03c0*/  IMAD.WIDE.U32 R6, R8, 0x4, R6 ;  /* 0x0000000408067825 */ /* 0x002fca00078e0006 */
[----:B------:R-:W2:Y:S04]  /*03d0*/  LDG.E R4, desc[UR6][R6.64] ;  /* 0x0000000606047981 */ /* 0x000ea8000c1e1900 */
[----:B------:R-:W2:Y:S04]  /*03e0*/  LDG.E R9, desc[UR6][R6.64+0x4] ;  /* 0x0000040606097981 */ /* 0x000ea8000c1e1900 */
[----:B------:R-:W3:Y:S04]  /*03f0*/  LDG.E R11, desc[UR6][R6.64+0x8] ;  /* 0x00000806060b7981 */ /* 0x000ee8000c1e1900 */
[----:B------:R-:W3:Y:S04]  /*0400*/  LDG.E R10, desc[UR6][R6.64+0xc] ;  /* 0x00000c06060a7981 */ /* 0x000ee8000c1e1900 */
[----:B------:R-:W4:Y:S04]  /*0410*/  LDG.E R13, desc[UR6][R6.64+0x10] ;  /* 0x00001006060d7981 */ /* 0x000f28000c1e1900 */
[----:B------:R-:W4:Y:S04]  /*0420*/  LDG.E R12, desc[UR6][R6.64+0x14] ;  /* 0x00001406060c7981 */ /* 0x000f28000c1e1900 */
[----:B------:R-:W4:Y:S04]  /*0430*/  LDG.E R15, desc[UR6][R6.64+0x18] ;  /* 0x00001806060f7981 */ /* 0x000f28000c1e1900 */
[----:B------:R-:W4:Y:S01]  /*0440*/  LDG.E R14, desc[UR6][R6.64+0x1c] ;  /* 0x00001c06060e7981 */ /* 0x000f22000c1e1900 */
[----:B------:R-:W-:Y:S01]  /*0450*/  VIADD R8, R8, 0x8 ;  /* 0x0000000808087836 */ /* 0x000fe20000000000 */
[----:B--2--5:R-:W-:-:S04]  /*0460*/  IADD3 R4, PT, PT, R9, R5, R4 ;  /* 0x0000000509047210 */ /* 0x024fc80007ffe004 */
[----:B---3--:R-:W-:-:S04]  /*0470*/  IADD3 R4, PT, PT, R10, R4, R11 ;  /* 0x000000040a047210 */ /* 0x008fc80007ffe00b */
[----:B----4-:R-:W-:-:S04]  /*0480*/  IADD3 R4, PT, PT, R12, R4, R13 ;  /* 0x000000040c047210 */ /* 0x010fc80007ffe00d */
[----:B------:R-:W-:-:S07]  /*0490*/  IADD3 R5, PT, PT, R14, R4, R15 ;  /* 0x000000040e057210 */ /* 0x000fce0007ffe00f */
.L_x_3:
        /* <DEDUP_REMOVED lines=10> */
[----:B------:R-:W3:Y:S01]  /*0540*/  LDG.E R10, desc[UR6][R6.64+0xc] ;  /* 0x00000c06060a7981 */ /* 0x000ee2000c1e1900 */
[----:B------:R-:W-:Y:S01]  /*0550*/  VIADD R8, R8, 0x4 ;  /* 0x0000000408087836 */ /* 0x000fe20000000000 */
[----:B--2--5:R-:W-:-:S04]  /*0560*/  IADD3 R4, PT, PT, R9, R5, R4 ;  /* 0x0000000509047210 */ /* 0x024fc80007ffe004 */
[----:B---3--:R-:W-:-:S07]  /*0570*/  IADD3 R5, PT, PT, R10, R4, R11 ;  /* 0x000000040a057210 */ /* 0x008fce0007ffe00b */
.L_x_4:
[----:B------:R-:W-:Y:S05]  /*0580*/  @!P1 BRA `(.L_x_2) ;  /* 0x0000000000309947 */ /* 0x000fea0003800000 */
[----:B------:R-:W1:Y:S01]  /*0590*/  LDC.64 R6, c[0x0][0x380] ;  /* 0x0000e000ff067b82 */ /* 0x000e620000000a00 */
[----:B------:R-:W-:Y:S02]  /*05a0*/  IMAD.MOV R0, RZ, RZ, -R0 ;  /* 0x000000ffff007224 */ /* 0x000fe400078e0a00 */
[----:B-1----:R-:W-:-:S07]  /*05b0*/  IMAD.WIDE.U32 R8, R8, 0x4, R6 ;  /* 0x0000000408087825 */ /* 0x002fce00078e0006 */
.L_x_5:
[----:B------:R-:W-:Y:S02]  /*05c0*/  IMAD.MOV.U32 R6, RZ, RZ, R8 ;  /* 0x000000ffff067224 */ /* 0x000fe400078e0008 */
[----:B------:R-:W-:-:S05]  /*05d0*/  IMAD.MOV.U32 R7, RZ, RZ, R9 ;  /* 0x000000ffff077224 */ /* 0x000fca00078e0009 */
[----:B------:R-:W2:Y:S01]  /*05e0*/  LDG.E R4, desc[UR6][R6.64] ;  /* 0x0000000606047981 */ /* 0x000ea2000c1e1900 */
[----:B------:R-:W-:Y:S01]  /*05f0*/  VIADD R0, R0, 0x1 ;  /* 0x0000000100007836 */ /* 0x000fe20000000000 */
[----:B------:R-:W-:-:S04]  /*0600*/  IADD3 R8, P1, PT, R8, 0x4, RZ ;  /* 0x0000000408087810 */ /* 0x000fc80007f3e0ff */
[----:B------:R-:W-:Y:S01]  /*0610*/  ISETP.NE.AND P0, PT, R0, RZ, PT ;  /* 0x000000ff0000720c */ /* 0x000fe20003f05270 */
[----:B------:R-:W-:Y:S02]  /*0620*/  IMAD.X R9, RZ, RZ, R9, P1 ;  /* 0x000000ffff097224 */ /* 0x000fe400008e0609 */
[----:B--2--5:R-:W-:-:S10]  /*0630*/  IMAD.IADD R5, R4, 0x1, R5 ;  /* 0x0000000104057824 */ /* 0x024fd400078e0205 */
[----:B------:R-:W-:Y:S05]  /*0640*/  @P0 BRA `(.L_x_5) ;  /* 0xfffffffc00dc0947 */ /* 0x000fea000383ffff */
.L_x_2:
[----:B-----5:R-:W-:Y:S01]  /*0650*/  STG.E desc[UR6][R2.64], R5 ;  /* 0x0000000502007986 */ /* 0x020fe2000c101906 */
[----:B------:R-:W-:Y:S05]  /*0660*/  EXIT ;  /* 0x000000000000794d */ /* 0x000fea0003800000 */
.L_x_6:
[----:B------:R-:W-:-:S00]  /*0670*/  BRA `(.L_x_6) ;  /* 0xfffffffc00fc7947 */ /* 0x000fc0000383ffff */
[----:B------:R-:W-:-:S00]  /*0680*/  NOP ;  /* 0x0000000000007918 */ /* 0x000fc00000000000 */
[----:B------:R-:W-:-:S00]  /*0690*/  NOP ;  /* 0x0000000000007918 */ /* 0x000fc00000000000 */
[----:B------:R-:W-:-:S00]  /*06a0*/  NOP ;  /* 0x0000000000007918 */ /* 0x000fc00000000000 */
[----:B------:R-:W-:-:S00]  /*06b0*/  NOP ;  /* 0x0000000000007918 */ /* 0x000fc00000000000 */
[----:B------:R-:W-:-:S00]  /*06c0*/  NOP ;  /* 0x0000000000007918 */ /* 0x000fc00000000000 */
[----:B------:R-:W-:-:S00]  /*06d0*/  NOP ;  /* 0x0000000000007918 */ /* 0x000fc00000000000 */
[----:B------:R-:W-:-:S00]  /*06e0*/  NOP ;  /* 0x0000000000007918 */ /* 0x000fc00000000000 */
[----:B------:R-:W-:-:S00]  /*06f0*/  NOP ;  /* 0x0000000000007918 */ /* 0x000fc00000000000 */
.L_x_7:


//--------------------- .nv.shared.reserved.0     --------------------------
	.section	.nv.shared.reserved.0,"aw",@nobits
	.weak		__nv_reservedSMEM_offset_0_alias
	.size		__nv_reservedSMEM_offset_0_alias, 0, 64
	.other		__nv_reservedSMEM_offset_0_alias,@"STO_CUDA_RESERVED_SHARED STV_DEFAULT"
__nv_reservedSMEM_offset_0_alias:
	.zero		0
	.zero		64


//--------------------- .nv.constant0._Z10testkernelPii --------------------------
	.section	.nv.constant0._Z10testkernelPii,"a",@progbits
	.sectionflags	@""
	.align	4
.nv.constant0._Z10testkernelPii:
	.zero		908


//--------------------- SYMBOLS --------------------------

	.type		.nv.reservedSmem.offset0,@object
	.size		.nv.reservedSmem.offset0,0x4
